//
// Generated by NVIDIA NVVM Compiler
//
// Compiler Build ID: CL-36424714
// Cuda compilation tools, release 13.0, V13.0.88
// Based on NVVM 20.0.0
//

.version 9.0
.target sm_100
.address_size 64

	// .globl	_Z13addArraysIntoPfS_S_i
.extern .func  (.param .b32 func_retval0) vprintf
(
	.param .b64 vprintf_param_0,
	.param .b64 vprintf_param_1
)
;
.global .align 1 .b8 $str[52] = {37, 100, 41, 32, 84, 104, 73, 100, 120, 46, 120, 61, 37, 100, 44, 32, 66, 108, 107, 73, 100, 120, 46, 120, 61, 37, 100, 44, 32, 66, 108, 107, 68, 105, 109, 61, 37, 100, 44, 32, 115, 116, 114, 105, 100, 101, 61, 37, 100, 32, 10};

.visible .entry _Z13addArraysIntoPfS_S_i(
	.param .u64 .ptr .align 1 _Z13addArraysIntoPfS_S_i_param_0,
	.param .u64 .ptr .align 1 _Z13addArraysIntoPfS_S_i_param_1,
	.param .u64 .ptr .align 1 _Z13addArraysIntoPfS_S_i_param_2,
	.param .u32 _Z13addArraysIntoPfS_S_i_param_3
)
{
	.local .align 8 .b8 	__local_depot0[24];
	.reg .b64 	%SP;
	.reg .b64 	%SPL;
	.reg .pred 	%p<7>;
	.reg .b32 	%r<33>;
	.reg .b32 	%f<16>;
	.reg .b64 	%rd<29>;

	mov.u64 	%SPL, __local_depot0;
	cvta.local.u64 	%SP, %SPL;
	ld.param.u64 	%rd4, [_Z13addArraysIntoPfS_S_i_param_0];
	ld.param.u64 	%rd5, [_Z13addArraysIntoPfS_S_i_param_1];
	ld.param.u64 	%rd6, [_Z13addArraysIntoPfS_S_i_param_2];
	ld.param.u32 	%r12, [_Z13addArraysIntoPfS_S_i_param_3];
	cvta.to.global.u64 	%rd1, %rd4;
	cvta.to.global.u64 	%rd2, %rd6;
	cvta.to.global.u64 	%rd3, %rd5;
	add.u64 	%rd7, %SP, 0;
	add.u64 	%rd8, %SPL, 0;
	mov.u32 	%r13, %tid.x;
	mov.u32 	%r14, %ctaid.x;
	mov.u32 	%r15, %ntid.x;
	mad.lo.s32 	%r31, %r14, %r15, %r13;
	mov.u32 	%r16, %nctaid.x;
	mul.lo.s32 	%r2, %r15, %r16;
	st.local.v2.u32 	[%rd8], {%r31, %r13};
	st.local.v2.u32 	[%rd8+8], {%r14, %r15};
	st.local.u32 	[%rd8+16], %r2;
	mov.u64 	%rd9, $str;
	cvta.global.u64 	%rd10, %rd9;
	{ // callseq 0, 0
	.param .b64 param0;
	st.param.b64 	[param0], %rd10;
	.param .b64 param1;
	st.param.b64 	[param1], %rd7;
	.param .b32 retval0;
	call.uni (retval0), 
	vprintf, 
	(
	param0, 
	param1
	);
	ld.param.b32 	%r17, [retval0];
	} // callseq 0
	setp.ge.s32 	%p1, %r31, %r12;
	@%p1 bra 	$L__BB0_7;
	add.s32 	%r19, %r31, %r2;
	max.s32 	%r20, %r12, %r19;
	setp.lt.s32 	%p2, %r19, %r12;
	selp.u32 	%r21, 1, 0, %p2;
	add.s32 	%r22, %r19, %r21;
	sub.s32 	%r23, %r20, %r22;
	div.u32 	%r24, %r23, %r2;
	add.s32 	%r3, %r24, %r21;
	and.b32  	%r25, %r3, 3;
	setp.eq.s32 	%p3, %r25, 3;
	@%p3 bra 	$L__BB0_4;
	add.s32 	%r26, %r3, 1;
	and.b32  	%r27, %r26, 3;
	neg.s32 	%r29, %r27;
$L__BB0_3:
	.pragma "nounroll";
	mul.wide.s32 	%rd11, %r31, 4;
	add.s64 	%rd12, %rd1, %rd11;
	add.s64 	%rd13, %rd2, %rd11;
	add.s64 	%rd14, %rd3, %rd11;
	ld.global.f32 	%f1, [%rd14];
	ld.global.f32 	%f2, [%rd13];
	add.f32 	%f3, %f1, %f2;
	st.global.f32 	[%rd12], %f3;
	add.s32 	%r31, %r31, %r2;
	add.s32 	%r29, %r29, 1;
	setp.ne.s32 	%p4, %r29, 0;
	@%p4 bra 	$L__BB0_3;
$L__BB0_4:
	setp.lt.u32 	%p5, %r3, 3;
	@%p5 bra 	$L__BB0_7;
	mul.wide.s32 	%rd19, %r2, 4;
	shl.b32 	%r28, %r2, 2;
$L__BB0_6:
	mul.wide.s32 	%rd15, %r31, 4;
	add.s64 	%rd16, %rd3, %rd15;
	ld.global.f32 	%f4, [%rd16];
	add.s64 	%rd17, %rd2, %rd15;
	ld.global.f32 	%f5, [%rd17];
	add.f32 	%f6, %f4, %f5;
	add.s64 	%rd18, %rd1, %rd15;
	st.global.f32 	[%rd18], %f6;
	add.s64 	%rd20, %rd16, %rd19;
	ld.global.f32 	%f7, [%rd20];
	add.s64 	%rd21, %rd17, %rd19;
	ld.global.f32 	%f8, [%rd21];
	add.f32 	%f9, %f7, %f8;
	add.s64 	%rd22, %rd18, %rd19;
	st.global.f32 	[%rd22], %f9;
	add.s64 	%rd23, %rd20, %rd19;
	ld.global.f32 	%f10, [%rd23];
	add.s64 	%rd24, %rd21, %rd19;
	ld.global.f32 	%f11, [%rd24];
	add.f32 	%f12, %f10, %f11;
	add.s64 	%rd25, %rd22, %rd19;
	st.global.f32 	[%rd25], %f12;
	add.s64 	%rd26, %rd23, %rd19;
	ld.global.f32 	%f13, [%rd26];
	add.s64 	%rd27, %rd24, %rd19;
	ld.global.f32 	%f14, [%rd27];
	add.f32 	%f15, %f13, %f14;
	add.s64 	%rd28, %rd25, %rd19;
	st.global.f32 	[%rd28], %f15;
	add.s32 	%r31, %r28, %r31;
	setp.lt.s32 	%p6, %r31, %r12;
	@%p6 bra 	$L__BB0_6;
$L__BB0_7:
	ret;

}


// ===== COMPILED SASS (sm_100) =====

	.target	sm_100

	.elftype	@"ET_EXEC"


//--------------------- .note.nv.tkinfo           --------------------------
	.section	.note.nv.tkinfo,"",@"SHT_NOTE"
	.sectionflags	@"SHF_NOTE_NV_TKINFO"
	.tkinfo
        /*0018*/ 	.word	0x00000002
        /*0030*/ 	.string	""
        /*0030*/ 	.string	"ptxas"
        /*0030*/ 	.string	"Cuda compilation tools, release 13.0, V13.0.88"
        /*0030*/ 	.string	"Build cuda_13.0.r13.0/compiler.36424714_0"
        /*0030*/ 	.string	"-arch sm_100 -m 64 "



//--------------------- .note.nv.cuinfo           --------------------------
	.section	.note.nv.cuinfo,"",@"SHT_NOTE"
	.sectionflags	@"SHF_NOTE_NV_CUINFO"
        /*0018*/ 	.short	0x0002
        /*001a*/ 	.short	0x0064
        /*001c*/ 	.short	0x0082
	.zero		2


//--------------------- .nv.info                  --------------------------
	.section	.nv.info,"",@"SHT_CUDA_INFO"
	.align	4


	//----- nvinfo : EIATTR_REGCOUNT
	.align		4
        /*0000*/ 	.byte	0x04, 0x2f
        /*0002*/ 	.short	(.L_2 - .L_1)
	.align		4
.L_1:
        /*0004*/ 	.word	index@(_Z13addArraysIntoPfS_S_i)
        /*0008*/ 	.word	0x0000001a


	//----- nvinfo : EIATTR_FRAME_SIZE
	.align		4
.L_2:
        /*000c*/ 	.byte	0x04, 0x11
        /*000e*/ 	.short	(.L_4 - .L_3)
	.align		4
.L_3:
        /*0010*/ 	.word	index@(_Z13addArraysIntoPfS_S_i)
        /*0014*/ 	.word	0x00000018


	//----- nvinfo : EIATTR_MIN_STACK_SIZE
	.align		4
.L_4:
        /*0018*/ 	.byte	0x04, 0x12
        /*001a*/ 	.short	(.L_6 - .L_5)
	.align		4
.L_5:
        /*001c*/ 	.word	index@(_Z13addArraysIntoPfS_S_i)
        /*0020*/ 	.word	0x00000018
.L_6:


//--------------------- .nv.compat                --------------------------
	.section	.nv.compat,"",@"SHT_CUDA_COMPAT_INFO"
	.align	4
        /*0000*/ 	.byte	0x02, 0x09, 0x00, 0x00, 0x02, 0x02, 0x01, 0x00, 0x02, 0x05, 0x05, 0x00, 0x03, 0x07, 0x01, 0x01
        /*0010*/ 	.byte	0x02, 0x03, 0x00, 0x00, 0x02, 0x06, 0x01, 0x00, 0x04, 0x0b, 0x08, 0x00, 0x09, 0x00, 0x00, 0x00
        /*0020*/ 	.byte	0x00, 0x00, 0x00, 0x00


//--------------------- .nv.info._Z13addArraysIntoPfS_S_i --------------------------
	.section	.nv.info._Z13addArraysIntoPfS_S_i,"",@"SHT_CUDA_INFO"
	.sectionflags	@""
	.align	4


	//----- nvinfo : EIATTR_CUDA_API_VERSION
	.align		4
        /*0000*/ 	.byte	0x04, 0x37
        /*0002*/ 	.short	(.L_8 - .L_7)
.L_7:
        /*0004*/ 	.word	0x00000082


	//----- nvinfo : EIATTR_KPARAM_INFO
	.align		4
.L_8:
        /*0008*/ 	.byte	0x04, 0x17
        /*000a*/ 	.short	(.L_10 - .L_9)
.L_9:
        /*000c*/ 	.word	0x00000000
        /*0010*/ 	.short	0x0003
        /*0012*/ 	.short	0x0018
        /*0014*/ 	.byte	0x00, 0xf0, 0x11, 0x00


	//----- nvinfo : EIATTR_KPARAM_INFO
	.align		4
.L_10:
        /*0018*/ 	.byte	0x04, 0x17
        /*001a*/ 	.short	(.L_12 - .L_11)
.L_11:
        /*001c*/ 	.word	0x00000000
        /*0020*/ 	.short	0x0002
        /*0022*/ 	.short	0x0010
        /*0024*/ 	.byte	0x00, 0xf5, 0x21, 0x00


	//----- nvinfo : EIATTR_KPARAM_INFO
	.align		4
.L_12:
        /*0028*/ 	.byte	0x04, 0x17
        /*002a*/ 	.short	(.L_14 - .L_13)
.L_13:
        /*002c*/ 	.word	0x00000000
        /*0030*/ 	.short	0x0001
        /*0032*/ 	.short	0x0008
        /*0034*/ 	.byte	0x00, 0xf5, 0x21, 0x00


	//----- nvinfo : EIATTR_KPARAM_INFO
	.align		4
.L_14:
        /*0038*/ 	.byte	0x04, 0x17
        /*003a*/ 	.short	(.L_16 - .L_15)
.L_15:
        /*003c*/ 	.word	0x00000000
        /*0040*/ 	.short	0x0000
        /*0042*/ 	.short	0x0000
        /*0044*/ 	.byte	0x00, 0xf5, 0x21, 0x00


	//----- nvinfo : EIATTR_SPARSE_MMA_MASK
	.align		4
.L_16:
        /*0048*/ 	.byte	0x03, 0x50
        /*004a*/ 	.short	0x0000


	//----- nvinfo : EIATTR_MAXREG_COUNT
	.align		4
        /*004c*/ 	.byte	0x03, 0x1b
        /*004e*/ 	.short	0x00ff


	//----- nvinfo : EIATTR_EXTERNS
	.align		4
        /*0050*/ 	.byte	0x04, 0x0f
        /*0052*/ 	.short	(.L_18 - .L_17)


	//   ....[0]....
	.align		4
.L_17:
        /*0054*/ 	.word	index@(vprintf)


	//----- nvinfo : EIATTR_MERCURY_ISA_VERSION
	.align		4
.L_18:
        /*0058*/ 	.byte	0x03, 0x5f
        /*005a*/ 	.short	0x0101


	//----- nvinfo : EIATTR_VRC_CTA_INIT_COUNT
	.align		4
        /*005c*/ 	.byte	0x02, 0x4a
	.zero		1
	.zero		1


	//----- nvinfo : EIATTR_SYSCALL_OFFSETS
	.align		4
        /*0060*/ 	.byte	0x04, 0x46
        /*0062*/ 	.short	(.L_20 - .L_19)


	//   ....[0]....
.L_19:
        /*0064*/ 	.word	0x00000150


	//----- nvinfo : EIATTR_EXIT_INSTR_OFFSETS
	.align		4
.L_20:
        /*0068*/ 	.byte	0x04, 0x1c
        /*006a*/ 	.short	(.L_22 - .L_21)


	//   ....[0]....
.L_21:
        /*006c*/ 	.word	0x00000180


	//   ....[1]....
        /*0070*/ 	.word	0x000004d0


	//   ....[2]....
        /*0074*/ 	.word	0x00000760


	//----- nvinfo : EIATTR_CRS_STACK_SIZE
	.align		4
.L_22:
        /*0078*/ 	.byte	0x04, 0x1e
        /*007a*/ 	.short	(.L_24 - .L_23)
.L_23:
        /*007c*/ 	.word	0x00000000


	//----- nvinfo : EIATTR_CBANK_PARAM_SIZE
	.align		4
.L_24:
        /*0080*/ 	.byte	0x03, 0x19
        /*0082*/ 	.short	0x001c


	//----- nvinfo : EIATTR_PARAM_CBANK
	.align		4
        /*0084*/ 	.byte	0x04, 0x0a
        /*0086*/ 	.short	(.L_26 - .L_25)
	.align		4
.L_25:
        /*0088*/ 	.word	index@(.nv.constant0._Z13addArraysIntoPfS_S_i)
        /*008c*/ 	.short	0x0380
        /*008e*/ 	.short	0x001c


	//----- nvinfo : EIATTR_SW_WAR
	.align		4
.L_26:
        /*0090*/ 	.byte	0x04, 0x36
        /*0092*/ 	.short	(.L_28 - .L_27)
.L_27:
        /*0094*/ 	.word	0x00000008
.L_28:


//--------------------- .nv.callgraph             --------------------------
	.section	.nv.callgraph,"",@"SHT_CUDA_CALLGRAPH"
	.align	4
	.sectionentsize	8
	.align		4
        /*0000*/ 	.word	0x00000000
	.align		4
        /*0004*/ 	.word	0xffffffff
	.align		4
        /*0008*/ 	.word	index@(_Z13addArraysIntoPfS_S_i)
	.align		4
        /*000c*/ 	.word	index@(vprintf)
	.align		4
        /*0010*/ 	.word	0x00000000
	.align		4
        /*0014*/ 	.word	0xfffffffe
	.align		4
        /*0018*/ 	.word	0x00000000
	.align		4
        /*001c*/ 	.word	0xfffffffd
	.align		4
        /*0020*/ 	.word	0x00000000
	.align		4
        /*0024*/ 	.word	0xfffffffc


//--------------------- .nv.constant4             --------------------------
	.section	.nv.constant4,"a",@progbits
	.align	8
	.align		8
.nv.constant4:
        /*0000*/ 	.dword	vprintf
	.align		8
        /*0008*/ 	.dword	$str


//--------------------- .text._Z13addArraysIntoPfS_S_i --------------------------
	.section	.text._Z13addArraysIntoPfS_S_i,"ax",@progbits
	.align	128
        .global         _Z13addArraysIntoPfS_S_i
        .type           _Z13addArraysIntoPfS_S_i,@function
        .size           _Z13addArraysIntoPfS_S_i,(.L_x_6 - _Z13addArraysIntoPfS_S_i)
        .other          _Z13addArraysIntoPfS_S_i,@"STO_CUDA_ENTRY STV_DEFAULT"
_Z13addArraysIntoPfS_S_i:
.text._Z13addArraysIntoPfS_S_i:
[----:B------:R-:W0:Y:S01]  /*0000*/  LDC R1, c[0x0][0x37c] ;  /* 0x0000df00ff017b82 */ /* 0x000e220000000800 */
[----:B------:R-:W1:Y:S01]  /*0010*/  S2R R3, SR_TID.X ;  /* 0x0000000000037919 */ /* 0x000e620000002100 */
[----:B------:R-:W2:Y:S06]  /*0020*/  LDCU UR5, c[0x0][0x2fc] ;  /* 0x00005f80ff0577ac */ /* 0x000eac0008000800 */
[----:B------:R-:W3:Y:S01]  /*0030*/  LDC R11, c[0x0][0x360] ;  /* 0x0000d800ff0b7b82 */ /* 0x000ee20000000800 */
[----:B0-----:R-:W-:Y:S01]  /*0040*/  VIADD R1, R1, 0xffffffe8 ;  /* 0xffffffe801017836 */ /* 0x001fe20000000000 */
[----:B------:R-:W1:Y:S01]  /*0050*/  S2R R10, SR_CTAID.X ;  /* 0x00000000000a7919 */ /* 0x000e620000002500 */
[----:B------:R-:W3:Y:S01]  /*0060*/  LDCU UR6, c[0x0][0x370] ;  /* 0x00006e00ff0677ac */ /* 0x000ee20008000800 */
[----:B------:R-:W-:Y:S01]  /*0070*/  MOV R0, 0x0 ;  /* 0x0000000000007802 */ /* 0x000fe20000000f00 */
[----:B------:R-:W0:Y:S03]  /*0080*/  LDCU UR4, c[0x0][0x2f8] ;  /* 0x00005f00ff0477ac */ /* 0x000e260008000800 */
[----:B------:R4:W4:Y:S01]  /*0090*/  LDC.64 R8, c[0x4][R0] ;  /* 0x0100000000087b82 */ /* 0x0009220000000a00 */
[----:B---3--:R-:W-:Y:S01]  /*00a0*/  IMAD R17, R11, UR6, RZ ;  /* 0x000000060b117c24 */ /* 0x008fe2000f8e02ff */
[----:B------:R-:W3:Y:S01]  /*00b0*/  LDCU.64 UR6, c[0x4][0x8] ;  /* 0x01000100ff0677ac */ /* 0x000ee20008000a00 */
[----:B0-----:R-:W-:-:S03]  /*00c0*/  IADD3 R6, P0, PT, R1, UR4, RZ ;  /* 0x0000000401067c10 */ /* 0x001fc6000ff1e0ff */
[----:B------:R0:W-:Y:S02]  /*00d0*/  STL [R1+0x10], R17 ;  /* 0x0000101101007387 */ /* 0x0001e40000100800 */
[----:B--2---:R-:W-:Y:S02]  /*00e0*/  IMAD.X R7, RZ, RZ, UR5, P0 ;  /* 0x00000005ff077e24 */ /* 0x004fe400080e06ff */
[----:B-1----:R-:W-:Y:S01]  /*00f0*/  IMAD R2, R10, R11, R3 ;  /* 0x0000000b0a027224 */ /* 0x002fe200078e0203 */
[----:B------:R0:W-:Y:S04]  /*0100*/  STL.64 [R1+0x8], R10 ;  /* 0x0000080a01007387 */ /* 0x0001e80000100a00 */
[----:B------:R0:W-:Y:S01]  /*0110*/  STL.64 [R1], R2 ;  /* 0x0000000201007387 */ /* 0x0001e20000100a00 */
[----:B---3--:R-:W-:Y:S01]  /*0120*/  IMAD.U32 R4, RZ, RZ, UR6 ;  /* 0x00000006ff047e24 */ /* 0x008fe2000f8e00ff */
[----:B------:R-:W-:-:S07]  /*0130*/  MOV R5, UR7 ;  /* 0x0000000700057c02 */ /* 0x000fce0008000f00 */
[----:B------:R-:W-:-:S07]  /*0140*/  LEPC R20, `(.L_x_0) ;  /* 0x000000001014794e */ /* 0x000fce0000000000 */
[----:B0---4-:R-:W-:Y:S05]  /*0150*/  CALL.ABS.NOINC R8 ;  /* 0x0000000008007343 */ /* 0x011fea0003c00000 */
.L_x_0:
[----:B------:R-:W0:Y:S02]  /*0160*/  LDC R3, c[0x0][0x398] ;  /* 0x0000e600ff037b82 */ /* 0x000e240000000800 */
[----:B0-----:R-:W-:-:S13]  /*0170*/  ISETP.GE.AND P0, PT, R2, R3, PT ;  /* 0x000000030200720c */ /* 0x001fda0003f06270 */
[----:B------:R-:W-:Y:S05]  /*0180*/  @P0 EXIT ;  /* 0x000000000000094d */ /* 0x000fea0003800000 */
[----:B------:R-:W0:Y:S01]  /*0190*/  I2F.U32.RP R8, R17 ;  /* 0x0000001100087306 */ /* 0x000e220000209000 */
[C---:B------:R-:W-:Y:S01]  /*01a0*/  IADD3 R0, PT, PT, R17.reuse, R2, RZ ;  /* 0x0000000211007210 */ /* 0x040fe20007ffe0ff */
[----:B------:R-:W-:Y:S01]  /*01b0*/  IMAD.MOV R9, RZ, RZ, -R17 ;  /* 0x000000ffff097224 */ /* 0x000fe200078e0a11 */
[----:B------:R-:W-:Y:S01]  /*01c0*/  ISETP.NE.U32.AND P2, PT, R17, RZ, PT ;  /* 0x000000ff1100720c */ /* 0x000fe20003f45070 */
[----:B------:R-:W1:Y:S01]  /*01d0*/  LDC.64 R18, c[0x0][0x358] ;  /* 0x0000d600ff127b82 */ /* 0x000e620000000a00 */
[CC--:B------:R-:W-:Y:S01]  /*01e0*/  ISETP.GE.AND P0, PT, R0.reuse, R3.reuse, PT ;  /* 0x000000030000720c */ /* 0x0c0fe20003f06270 */
[----:B------:R-:W-:Y:S01]  /*01f0*/  BSSY.RECONVERGENT B0, `(.L_x_1) ;  /* 0x000002d000007945 */ /* 0x000fe20003800200 */
[----:B------:R-:W-:Y:S02]  /*0200*/  VIMNMX R7, PT, PT, R0, R3, !PT ;  /* 0x0000000300077248 */ /* 0x000fe40007fe0100 */
[----:B------:R-:W-:-:S04]  /*0210*/  SEL R6, RZ, 0x1, P0 ;  /* 0x00000001ff067807 */ /* 0x000fc80000000000 */
[----:B------:R-:W-:Y:S01]  /*0220*/  IADD3 R0, PT, PT, R7, -R0, -R6 ;  /* 0x8000000007007210 */ /* 0x000fe20007ffe806 */
[----:B0-----:R-:W0:Y:S02]  /*0230*/  MUFU.RCP R8, R8 ;  /* 0x0000000800087308 */ /* 0x001e240000001000 */
[----:B0-----:R-:W-:-:S06]  /*0240*/  IADD3 R4, PT, PT, R8, 0xffffffe, RZ ;  /* 0x0ffffffe08047810 */ /* 0x001fcc0007ffe0ff */
[----:B------:R0:W2:Y:S02]  /*0250*/  F2I.FTZ.U32.TRUNC.NTZ R5, R4 ;  /* 0x0000000400057305 */ /* 0x0000a4000021f000 */
[----:B0-----:R-:W-:Y:S02]  /*0260*/  IMAD.MOV.U32 R4, RZ, RZ, RZ ;  /* 0x000000ffff047224 */ /* 0x001fe400078e00ff */
[----:B--2---:R-:W-:-:S04]  /*0270*/  IMAD R9, R9, R5, RZ ;  /* 0x0000000509097224 */ /* 0x004fc800078e02ff */
[----:B------:R-:W-:-:S06]  /*0280*/  IMAD.HI.U32 R5, R5, R9, R4 ;  /* 0x0000000905057227 */ /* 0x000fcc00078e0004 */
[----:B------:R-:W-:-:S05]  /*0290*/  IMAD.HI.U32 R5, R5, R0, RZ ;  /* 0x0000000005057227 */ /* 0x000fca00078e00ff */
[----:B------:R-:W-:-:S05]  /*02a0*/  IADD3 R4, PT, PT, -R5, RZ, RZ ;  /* 0x000000ff05047210 */ /* 0x000fca0007ffe1ff */
[----:B------:R-:W-:-:S05]  /*02b0*/  IMAD R0, R17, R4, R0 ;  /* 0x0000000411007224 */ /* 0x000fca00078e0200 */
[----:B------:R-:W-:-:S13]  /*02c0*/  ISETP.GE.U32.AND P0, PT, R0, R17, PT ;  /* 0x000000110000720c */ /* 0x000fda0003f06070 */
[----:B------:R-:W-:Y:S01]  /*02d0*/  @P0 IMAD.IADD R0, R0, 0x1, -R17 ;  /* 0x0000000100000824 */ /* 0x000fe200078e0a11 */
[----:B------:R-:W-:-:S04]  /*02e0*/  @P0 IADD3 R5, PT, PT, R5, 0x1, RZ ;  /* 0x0000000105050810 */ /* 0x000fc80007ffe0ff */
[----:B------:R-:W-:-:S13]  /*02f0*/  ISETP.GE.U32.AND P1, PT, R0, R17, PT ;  /* 0x000000110000720c */ /* 0x000fda0003f26070 */
[----:B------:R-:W-:Y:S01]  /*0300*/  @P1 VIADD R5, R5, 0x1 ;  /* 0x0000000105051836 */ /* 0x000fe20000000000 */
[----:B------:R-:W-:-:S04]  /*0310*/  @!P2 LOP3.LUT R5, RZ, R17, RZ, 0x33, !PT ;  /* 0x00000011ff05a212 */ /* 0x000fc800078e33ff */
[----:B------:R-:W-:-:S04]  /*0320*/  IADD3 R0, PT, PT, R6, R5, RZ ;  /* 0x0000000506007210 */ /* 0x000fc80007ffe0ff */
[C---:B------:R-:W-:Y:S02]  /*0330*/  LOP3.LUT R4, R0.reuse, 0x3, RZ, 0xc0, !PT ;  /* 0x0000000300047812 */ /* 0x040fe400078ec0ff */
[----:B------:R-:W-:Y:S02]  /*0340*/  ISETP.GE.U32.AND P1, PT, R0, 0x3, PT ;  /* 0x000000030000780c */ /* 0x000fe40003f26070 */
[----:B------:R-:W-:-:S13]  /*0350*/  ISETP.NE.AND P0, PT, R4, 0x3, PT ;  /* 0x000000030400780c */ /* 0x000fda0003f05270 */
[----:B-1----:R-:W-:Y:S05]  /*0360*/  @!P0 BRA `(.L_x_2) ;  /* 0x0000000000548947 */ /* 0x002fea0003800000 */
[----:B------:R-:W0:Y:S01]  /*0370*/  LDC.64 R4, c[0x0][0x390] ;  /* 0x0000e400ff047b82 */ /* 0x000e220000000a00 */
[----:B------:R-:W-:-:S05]  /*0380*/  VIADD R0, R0, 0x1 ;  /* 0x0000000100007836 */ /* 0x000fca0000000000 */
[----:B------:R-:W-:Y:S02]  /*0390*/  LOP3.LUT R0, R0, 0x3, RZ, 0xc0, !PT ;  /* 0x0000000300007812 */ /* 0x000fe400078ec0ff */
[----:B------:R-:W1:Y:S02]  /*03a0*/  LDC.64 R6, c[0x0][0x380] ;  /* 0x0000e000ff067b82 */ /* 0x000e640000000a00 */
[----:B------:R-:W-:-:S06]  /*03b0*/  IADD3 R0, PT, PT, -R0, RZ, RZ ;  /* 0x000000ff00007210 */ /* 0x000fcc0007ffe1ff */
[----:B------:R-:W2:Y:S02]  /*03c0*/  LDC.64 R8, c[0x0][0x388] ;  /* 0x0000e200ff087b82 */ /* 0x000ea40000000a00 */
.L_x_3:
[----:B------:R-:W-:Y:S01]  /*03d0*/  R2UR UR6, R18 ;  /* 0x00000000120672ca */ /* 0x000fe200000e0000 */
[----:B0-----:R-:W-:Y:S01]  /*03e0*/  IMAD.WIDE R12, R2, 0x4, R4 ;  /* 0x00000004020c7825 */ /* 0x001fe200078e0204 */
[C---:B------:R-:W-:Y:S02]  /*03f0*/  R2UR UR7, R19.reuse ;  /* 0x00000000130772ca */ /* 0x040fe400000e0000 */
[----:B------:R-:W-:Y:S01]  /*0400*/  R2UR UR4, R18 ;  /* 0x00000000120472ca */ /* 0x000fe200000e0000 */
[----:B--2---:R-:W-:Y:S01]  /*0410*/  IMAD.WIDE R14, R2, 0x4, R8 ;  /* 0x00000004020e7825 */ /* 0x004fe200078e0208 */
[----:B------:R-:W-:-:S09]  /*0420*/  R2UR UR5, R19 ;  /* 0x00000000130572ca */ /* 0x000fd200000e0000 */
[----:B------:R-:W2:Y:S04]  /*0430*/  LDG.E R13, desc[UR6][R12.64] ;  /* 0x000000060c0d7981 */ /* 0x000ea8000c1e1900 */
[----:B------:R-:W2:Y:S01]  /*0440*/  LDG.E R14, desc[UR4][R14.64] ;  /* 0x000000040e0e7981 */ /* 0x000ea2000c1e1900 */
[----:B------:R-:W-:Y:S02]  /*0450*/  VIADD R0, R0, 0x1 ;  /* 0x0000000100007836 */ /* 0x000fe40000000000 */
[----:B-1-3--:R-:W-:Y:S01]  /*0460*/  IMAD.WIDE R10, R2, 0x4, R6 ;  /* 0x00000004020a7825 */ /* 0x00afe200078e0206 */
[----:B------:R-:W-:Y:S02]  /*0470*/  IADD3 R2, PT, PT, R17, R2, RZ ;  /* 0x0000000211027210 */ /* 0x000fe40007ffe0ff */
[----:B------:R-:W-:Y:S01]  /*0480*/  ISETP.NE.AND P0, PT, R0, RZ, PT ;  /* 0x000000ff0000720c */ /* 0x000fe20003f05270 */
[----:B--2---:R-:W-:-:S05]  /*0490*/  FADD R21, R14, R13 ;  /* 0x0000000d0e157221 */ /* 0x004fca0000000000 */
[----:B------:R3:W-:Y:S07]  /*04a0*/  STG.E desc[UR4][R10.64], R21 ;  /* 0x000000150a007986 */ /* 0x0007ee000c101904 */
[----:B------:R-:W-:Y:S05]  /*04b0*/  @P0 BRA `(.L_x_3) ;  /* 0xfffffffc00c40947 */ /* 0x000fea000383ffff */
.L_x_2:
[----:B------:R-:W-:Y:S05]  /*04c0*/  BSYNC.RECONVERGENT B0 ;  /* 0x0000000000007941 */ /* 0x000fea0003800200 */
.L_x_1:
[----:B------:R-:W-:Y:S05]  /*04d0*/  @!P1 EXIT ;  /* 0x000000000000994d */ /* 0x000fea0003800000 */
.L_x_4:
[----:B0-----:R-:W0:Y:S01]  /*04e0*/  LDC.64 R4, c[0x0][0x388] ;  /* 0x0000e200ff047b82 */ /* 0x001e220000000a00 */
[C---:B------:R-:W-:Y:S02]  /*04f0*/  R2UR UR4, R18.reuse ;  /* 0x00000000120472ca */ /* 0x040fe400000e0000 */
[C---:B------:R-:W-:Y:S02]  /*0500*/  R2UR UR5, R19.reuse ;  /* 0x00000000130572ca */ /* 0x040fe400000e0000 */
[----:B------:R-:W-:Y:S02]  /*0510*/  R2UR UR6, R18 ;  /* 0x00000000120672ca */ /* 0x000fe400000e0000 */
[----:B------:R-:W-:Y:S01]  /*0520*/  R2UR UR7, R19 ;  /* 0x00000000130772ca */ /* 0x000fe200000e0000 */
[----:B------:R-:W3:Y:S01]  /*0530*/  LDC.64 R6, c[0x0][0x390] ;  /* 0x0000e400ff067b82 */ /* 0x000ee20000000a00 */
[----:B0-----:R-:W-:-:S07]  /*0540*/  IMAD.WIDE R8, R2, 0x4, R4 ;  /* 0x0000000402087825 */ /* 0x001fce00078e0204 */
[----:B------:R-:W0:Y:S01]  /*0550*/  LDC.64 R4, c[0x0][0x380] ;  /* 0x0000e000ff047b82 */ /* 0x000e220000000a00 */
[----:B------:R-:W2:Y:S01]  /*0560*/  LDG.E R0, desc[UR4][R8.64] ;  /* 0x0000000408007981 */ /* 0x000ea2000c1e1900 */
[----:B---3--:R-:W-:-:S05]  /*0570*/  IMAD.WIDE R10, R2, 0x4, R6 ;  /* 0x00000004020a7825 */ /* 0x008fca00078e0206 */
[----:B------:R-:W2:Y:S01]  /*0580*/  LDG.E R7, desc[UR6][R10.64] ;  /* 0x000000060a077981 */ /* 0x000ea2000c1e1900 */
[----:B------:R-:W-:Y:S02]  /*0590*/  R2UR UR8, R18 ;  /* 0x00000000120872ca */ /* 0x000fe400000e0000 */
[----:B------:R-:W-:Y:S01]  /*05a0*/  R2UR UR9, R19 ;  /* 0x00000000130972ca */ /* 0x000fe200000e0000 */
[----:B0-----:R-:W-:-:S04]  /*05b0*/  IMAD.WIDE R14, R2, 0x4, R4 ;  /* 0x00000004020e7825 */ /* 0x001fc800078e0204 */
[----:B------:R-:W-:-:S04]  /*05c0*/  IMAD.WIDE R4, R17, 0x4, R8 ;  /* 0x0000000411047825 */ /* 0x000fc800078e0208 */
[----:B--2---:R-:W-:Y:S01]  /*05d0*/  FADD R21, R0, R7 ;  /* 0x0000000700157221 */ /* 0x004fe20000000000 */
[----:B------:R-:W-:-:S04]  /*05e0*/  IMAD.WIDE R6, R17, 0x4, R10 ;  /* 0x0000000411067825 */ /* 0x000fc800078e020a */
[----:B------:R0:W-:Y:S04]  /*05f0*/  STG.E desc[UR4][R14.64], R21 ;  /* 0x000000150e007986 */ /* 0x0001e8000c101904 */
[----:B------:R-:W2:Y:S04]  /*0600*/  LDG.E R0, desc[UR6][R4.64] ;  /* 0x0000000604007981 */ /* 0x000ea8000c1e1900 */
[----:B------:R-:W2:Y:S01]  /*0610*/  LDG.E R9, desc[UR8][R6.64] ;  /* 0x0000000806097981 */ /* 0x000ea2000c1e1900 */
[----:B------:R-:W-:-:S04]  /*0620*/  IMAD.WIDE R10, R17, 0x4, R4 ;  /* 0x00000004110a7825 */ /* 0x000fc800078e0204 */
[----:B------:R-:W-:-:S04]  /*0630*/  IMAD.WIDE R12, R17, 0x4, R6 ;  /* 0x00000004110c7825 */ /* 0x000fc800078e0206 */
[----:B--2---:R-:W-:Y:S01]  /*0640*/  FADD R23, R0, R9 ;  /* 0x0000000900177221 */ /* 0x004fe20000000000 */
[----:B------:R-:W-:-:S05]  /*0650*/  IMAD.WIDE R8, R17, 0x4, R14 ;  /* 0x0000000411087825 */ /* 0x000fca00078e020e */
[----:B------:R1:W-:Y:S04]  /*0660*/  STG.E desc[UR4][R8.64], R23 ;  /* 0x0000001708007986 */ /* 0x0003e8000c101904 */
[----:B------:R-:W2:Y:S04]  /*0670*/  LDG.E R0, desc[UR6][R10.64] ;  /* 0x000000060a007981 */ /* 0x000ea8000c1e1900 */
[----:B------:R-:W2:Y:S01]  /*0680*/  LDG.E R5, desc[UR8][R12.64] ;  /* 0x000000080c057981 */ /* 0x000ea2000c1e1900 */
[----:B------:R-:W-:-:S04]  /*0690*/  IMAD.WIDE R6, R17, 0x4, R10 ;  /* 0x0000000411067825 */ /* 0x000fc800078e020a */
[----:B0-----:R-:W-:-:S04]  /*06a0*/  IMAD.WIDE R14, R17, 0x4, R12 ;  /* 0x00000004110e7825 */ /* 0x001fc800078e020c */
[----:B--2---:R-:W-:Y:S01]  /*06b0*/  FADD R21, R0, R5 ;  /* 0x0000000500157221 */ /* 0x004fe20000000000 */
[----:B------:R-:W-:-:S05]  /*06c0*/  IMAD.WIDE R4, R17, 0x4, R8 ;  /* 0x0000000411047825 */ /* 0x000fca00078e0208 */
[----:B------:R0:W-:Y:S04]  /*06d0*/  STG.E desc[UR4][R4.64], R21 ;  /* 0x0000001504007986 */ /* 0x0001e8000c101904 */
[----:B------:R-:W2:Y:S04]  /*06e0*/  LDG.E R6, desc[UR6][R6.64] ;  /* 0x0000000606067981 */ /* 0x000ea8000c1e1900 */
[----:B------:R-:W2:Y:S01]  /*06f0*/  LDG.E R15, desc[UR8][R14.64] ;  /* 0x000000080e0f7981 */ /* 0x000ea2000c1e1900 */
[----:B------:R-:W-:-:S05]  /*0700*/  IMAD R2, R17, 0x4, R2 ;  /* 0x0000000411027824 */ /* 0x000fca00078e0202 */
[----:B------:R-:W-:Y:S01]  /*0710*/  ISETP.GE.AND P0, PT, R2, R3, PT ;  /* 0x000000030200720c */ /* 0x000fe20003f06270 */
[----:B-1----:R-:W-:-:S04]  /*0720*/  IMAD.WIDE R8, R17, 0x4, R4 ;  /* 0x0000000411087825 */ /* 0x002fc800078e0204 */
[----:B--2---:R-:W-:-:S05]  /*0730*/  FADD R11, R6, R15 ;  /* 0x0000000f060b7221 */ /* 0x004fca0000000000 */
[----:B------:R0:W-:Y:S03]  /*0740*/  STG.E desc[UR4][R8.64], R11 ;  /* 0x0000000b08007986 */ /* 0x0001e6000c101904 */
[----:B------:R-:W-:Y:S05]  /*0750*/  @!P0 BRA `(.L_x_4) ;  /* 0xfffffffc00608947 */ /* 0x000fea000383ffff */
[----:B------:R-:W-:Y:S05]  /*0760*/  EXIT ;  /* 0x000000000000794d */ /* 0x000fea0003800000 */
.L_x_5:
[----:B------:R-:W-:-:S00]  /*0770*/  BRA `(.L_x_5) ;  /* 0xfffffffc00fc7947 */ /* 0x000fc0000383ffff */
[----:B------:R-:W-:-:S00]  /*0780*/  NOP ;  /* 0x0000000000007918 */ /* 0x000fc00000000000 */
[----:B------:R-:W-:-:S00]  /*0790*/  NOP ;  /* 0x0000000000007918 */ /* 0x000fc00000000000 */
[----:B------:R-:W-:-:S00]  /*07a0*/  NOP ;  /* 0x0000000000007918 */ /* 0x000fc00000000000 */
[----:B------:R-:W-:-:S00]  /*07b0*/  NOP ;  /* 0x0000000000007918 */ /* 0x000fc00000000000 */
[----:B------:R-:W-:-:S00]  /*07c0*/  NOP ;  /* 0x0000000000007918 */ /* 0x000fc00000000000 */
[----:B------:R-:W-:-:S00]  /*07d0*/  NOP ;  /* 0x0000000000007918 */ /* 0x000fc00000000000 */
[----:B------:R-:W-:-:S00]  /*07e0*/  NOP ;  /* 0x0000000000007918 */ /* 0x000fc00000000000 */
[----:B------:R-:W-:-:S00]  /*07f0*/  NOP ;  /* 0x0000000000007918 */ /* 0x000fc00000000000 */
.L_x_6:


//--------------------- .nv.global.init           --------------------------
	.section	.nv.global.init,"aw",@progbits
.nv.global.init:
	.type		$str,@object
	.size		$str,(.L_0 - $str)
$str:
        /*0000*/ 	.byte	0x25, 0x64, 0x29, 0x20, 0x54, 0x68, 0x49, 0x64, 0x78, 0x2e, 0x78, 0x3d, 0x25, 0x64, 0x2c, 0x20
        /*0010*/ 	.byte	0x42, 0x6c, 0x6b, 0x49, 0x64, 0x78, 0x2e, 0x78, 0x3d, 0x25, 0x64, 0x2c, 0x20, 0x42, 0x6c, 0x6b
        /*0020*/ 	.byte	0x44, 0x69, 0x6d, 0x3d, 0x25, 0x64, 0x2c, 0x20, 0x73, 0x74, 0x72, 0x69, 0x64, 0x65, 0x3d, 0x25
        /*0030*/ 	.byte	0x64, 0x20, 0x0a, 0x00
.L_0:


//--------------------- .nv.shared.reserved.0     --------------------------
	.section	.nv.shared.reserved.0,"aw",@nobits
	.weak		__nv_reservedSMEM_offset_0_alias
	.size		__nv_reservedSMEM_offset_0_alias, 0, 64
	.other		__nv_reservedSMEM_offset_0_alias,@"STO_CUDA_RESERVED_SHARED STV_DEFAULT"
__nv_reservedSMEM_offset_0_alias:
	.zero		0
	.zero		64


//--------------------- .nv.constant0._Z13addArraysIntoPfS_S_i --------------------------
	.section	.nv.constant0._Z13addArraysIntoPfS_S_i,"a",@progbits
	.sectionflags	@""
	.align	4
.nv.constant0._Z13addArraysIntoPfS_S_i:
	.zero		924


//--------------------- SYMBOLS --------------------------

	.type		.nv.reservedSmem.offset0,@object
	.size		.nv.reservedSmem.offset0,0x4
	.type		vprintf,@function
